	.headerflags	@"EF_CUDA_TEXMODE_UNIFIED EF_CUDA_64BIT_ADDRESS EF_CUDA_ACCELERATORS EF_CUDA_SM90 EF_CUDA_VIRTUAL_SM(EF_CUDA_SM90)"
	.elftype	@"ET_EXEC"


//--------------------- .nv.info                  --------------------------
	.section	.nv.info,"",@"SHT_CUDA_INFO"
	.align	4


	//----- nvinfo : EIATTR_REGCOUNT
	.align		4
        /*0000*/ 	.byte	0x04, 0x2f
        /*0002*/ 	.short	(.L_3 - .L_2)
	.align		4
.L_2:
        /*0004*/ 	.word	index@(triton_poi_fused__native_batch_norm_legit_no_training_relu_5)
        /*0008*/ 	.word	0x00000020


	//----- nvinfo : EIATTR_MIN_STACK_SIZE
	.align		4
.L_3:
        /*000c*/ 	.byte	0x04, 0x12
        /*000e*/ 	.short	(.L_5 - .L_4)
	.align		4
.L_4:
        /*0010*/ 	.word	index@(triton_poi_fused__native_batch_norm_legit_no_training_relu_5)
        /*0014*/ 	.word	0x00000000


	//----- nvinfo : EIATTR_FRAME_SIZE
	.align		4
.L_5:
        /*0018*/ 	.byte	0x04, 0x11
        /*001a*/ 	.short	(.L_7 - .L_6)
	.align		4
.L_6:
        /*001c*/ 	.word	index@(triton_poi_fused__native_batch_norm_legit_no_training_relu_5)
        /*0020*/ 	.word	0x00000000


	//----- nvinfo : EIATTR_MIN_STACK_SIZE
	.align		4
.L_7:
        /*0024*/ 	.byte	0x04, 0x12
        /*0026*/ 	.short	(.L_9 - .L_8)
	.align		4
.L_8:
        /*0028*/ 	.word	index@(triton_poi_fused__native_batch_norm_legit_no_training_relu_5)
        /*002c*/ 	.word	0x00000000
.L_9:


//--------------------- .nv.info.triton_poi_fused__native_batch_norm_legit_no_training_relu_5 --------------------------
	.section	.nv.info.triton_poi_fused__native_batch_norm_legit_no_training_relu_5,"",@"SHT_CUDA_INFO"
	.sectionflags	@""
	.align	4


	//----- nvinfo : EIATTR_CUDA_API_VERSION
	.align		4
        /*0000*/ 	.byte	0x04, 0x37
        /*0002*/ 	.short	(.L_11 - .L_10)
.L_10:
        /*0004*/ 	.word	0x0000007c


	//----- nvinfo : EIATTR_KPARAM_INFO
	.align		4
.L_11:
        /*0008*/ 	.byte	0x04, 0x17
        /*000a*/ 	.short	(.L_13 - .L_12)
.L_12:
        /*000c*/ 	.word	0x00000000
        /*0010*/ 	.short	0x0007
        /*0012*/ 	.short	0x0038
        /*0014*/ 	.byte	0x00, 0xf0, 0x11, 0x00


	//----- nvinfo : EIATTR_KPARAM_INFO
	.align		4
.L_13:
        /*0018*/ 	.byte	0x04, 0x17
        /*001a*/ 	.short	(.L_15 - .L_14)
.L_14:
        /*001c*/ 	.word	0x00000000
        /*0020*/ 	.short	0x0006
        /*0022*/ 	.short	0x0030
        /*0024*/ 	.byte	0x00, 0xf4, 0x21, 0x00


	//----- nvinfo : EIATTR_KPARAM_INFO
	.align		4
.L_15:
        /*0028*/ 	.byte	0x04, 0x17
        /*002a*/ 	.short	(.L_17 - .L_16)
.L_16:
        /*002c*/ 	.word	0x00000000
        /*0030*/ 	.short	0x0005
        /*0032*/ 	.short	0x0028
        /*0034*/ 	.byte	0x00, 0xf4, 0x21, 0x00


	//----- nvinfo : EIATTR_KPARAM_INFO
	.align		4
.L_17:
        /*0038*/ 	.byte	0x04, 0x17
        /*003a*/ 	.short	(.L_19 - .L_18)
.L_18:
        /*003c*/ 	.word	0x00000000
        /*0040*/ 	.short	0x0004
        /*0042*/ 	.short	0x0020
        /*0044*/ 	.byte	0x00, 0xf4, 0x21, 0x00


	//----- nvinfo : EIATTR_KPARAM_INFO
	.align		4
.L_19:
        /*0048*/ 	.byte	0x04, 0x17
        /*004a*/ 	.short	(.L_21 - .L_20)
.L_20:
        /*004c*/ 	.word	0x00000000
        /*0050*/ 	.short	0x0003
        /*0052*/ 	.short	0x0018
        /*0054*/ 	.byte	0x00, 0xf4, 0x21, 0x00


	//----- nvinfo : EIATTR_KPARAM_INFO
	.align		4
.L_21:
        /*0058*/ 	.byte	0x04, 0x17
        /*005a*/ 	.short	(.L_23 - .L_22)
.L_22:
        /*005c*/ 	.word	0x00000000
        /*0060*/ 	.short	0x0002
        /*0062*/ 	.short	0x0010
        /*0064*/ 	.byte	0x00, 0xf4, 0x21, 0x00


	//----- nvinfo : EIATTR_KPARAM_INFO
	.align		4
.L_23:
        /*0068*/ 	.byte	0x04, 0x17
        /*006a*/ 	.short	(.L_25 - .L_24)
.L_24:
        /*006c*/ 	.word	0x00000000
        /*0070*/ 	.short	0x0001
        /*0072*/ 	.short	0x0008
        /*0074*/ 	.byte	0x00, 0xf4, 0x21, 0x00


	//----- nvinfo : EIATTR_KPARAM_INFO
	.align		4
.L_25:
        /*0078*/ 	.byte	0x04, 0x17
        /*007a*/ 	.short	(.L_27 - .L_26)
.L_26:
        /*007c*/ 	.word	0x00000000
        /*0080*/ 	.short	0x0000
        /*0082*/ 	.short	0x0000
        /*0084*/ 	.byte	0x00, 0xf4, 0x21, 0x00


	//----- nvinfo : EIATTR_SPARSE_MMA_MASK
	.align		4
.L_27:
        /*0088*/ 	.byte	0x03, 0x50
        /*008a*/ 	.short	0x0000


	//----- nvinfo : EIATTR_MAXREG_COUNT
	.align		4
        /*008c*/ 	.byte	0x03, 0x1b
        /*008e*/ 	.short	0x00ff


	//----- nvinfo : EIATTR_EXIT_INSTR_OFFSETS
	.align		4
        /*0090*/ 	.byte	0x04, 0x1c
        /*0092*/ 	.short	(.L_29 - .L_28)


	//   ....[0]....
.L_28:
        /*0094*/ 	.word	0x00000910


	//   ....[1]....
        /*0098*/ 	.word	0x00000930


	//----- nvinfo : EIATTR_REQNTID
	.align		4
.L_29:
        /*009c*/ 	.byte	0x04, 0x10
        /*009e*/ 	.short	(.L_31 - .L_30)
.L_30:
        /*00a0*/ 	.word	0x00000080
        /*00a4*/ 	.word	0x00000001
        /*00a8*/ 	.word	0x00000001


	//----- nvinfo : EIATTR_CBANK_PARAM_SIZE
	.align		4
.L_31:
        /*00ac*/ 	.byte	0x03, 0x19
        /*00ae*/ 	.short	0x003c


	//----- nvinfo : EIATTR_PARAM_CBANK
	.align		4
        /*00b0*/ 	.byte	0x04, 0x0a
        /*00b2*/ 	.short	(.L_33 - .L_32)
	.align		4
.L_32:
        /*00b4*/ 	.word	index@(.nv.constant0.triton_poi_fused__native_batch_norm_legit_no_training_relu_5)
        /*00b8*/ 	.short	0x0210
        /*00ba*/ 	.short	0x003c


	//----- nvinfo : EIATTR_SW_WAR
	.align		4
.L_33:
        /*00bc*/ 	.byte	0x04, 0x36
        /*00be*/ 	.short	(.L_35 - .L_34)
.L_34:
        /*00c0*/ 	.word	0x00000008
.L_35:


//--------------------- .nv.callgraph             --------------------------
	.section	.nv.callgraph,"",@"SHT_CUDA_CALLGRAPH"
	.align	4
	.sectionentsize	8
	.align		4
        /*0000*/ 	.word	0x00000000
	.align		4
        /*0004*/ 	.word	0xffffffff
	.align		4
        /*0008*/ 	.word	0x00000000
	.align		4
        /*000c*/ 	.word	0xfffffffe
	.align		4
        /*0010*/ 	.word	0x00000000
	.align		4
        /*0014*/ 	.word	0xfffffffd
	.align		4
        /*0018*/ 	.word	0x00000000
	.align		4
        /*001c*/ 	.word	0xfffffffc


//--------------------- .nv.constant4             --------------------------
	.section	.nv.constant4,"a",@progbits
	.align	8
	.align		8
.nv.constant4:
        /*0000*/ 	.dword	_$_str
	.align		8
        /*0008*/ 	.dword	_$_str_$_2


//--------------------- .text.triton_poi_fused__native_batch_norm_legit_no_training_relu_5 --------------------------
	.section	.text.triton_poi_fused__native_batch_norm_legit_no_training_relu_5,"ax",@progbits
	.align	128
        .global         triton_poi_fused__native_batch_norm_legit_no_training_relu_5
        .type           triton_poi_fused__native_batch_norm_legit_no_training_relu_5,@function
        .size           triton_poi_fused__native_batch_norm_legit_no_training_relu_5,(.L_x_1 - triton_poi_fused__native_batch_norm_legit_no_training_relu_5)
        .other          triton_poi_fused__native_batch_norm_legit_no_training_relu_5,@"STO_CUDA_ENTRY STV_DEFAULT"
triton_poi_fused__native_batch_norm_legit_no_training_relu_5:
.text.triton_poi_fused__native_batch_norm_legit_no_training_relu_5:
[----:B------:R-:W0:Y:S01]  /*0000*/  LDC R1, c[0x0][0x28] ;  /* 0x00000a00ff017b82 */ /* 0x000e220000000800 */
[----:B------:R-:W1:Y:S07]  /*0010*/  S2R R0, SR_TID.X ;  /* 0x0000000000007919 */ /* 0x000e6e0000002100 */
[----:B------:R-:W2:Y:S01]  /*0020*/  LDC.64 R6, c[0x0][0x220] ;  /* 0x00008800ff067b82 */ /* 0x000ea20000000a00 */
[----:B------:R-:W-:Y:S01]  /*0030*/  ULDC.64 UR4, c[0x0][0x208] ;  /* 0x0000820000047ab9 */ /* 0x000fe20000000a00 */
[----:B------:R-:W3:Y:S01]  /*0040*/  S2R R5, SR_CTAID.X ;  /* 0x0000000000057919 */ /* 0x000ee20000002500 */
[----:B------:R-:W-:-:S05]  /*0050*/  CS2R R24, SRZ ;  /* 0x0000000000187805 */ /* 0x000fca000001ff00 */
[----:B------:R-:W4:Y:S01]  /*0060*/  LDC.64 R18, c[0x0][0x218] ;  /* 0x00008600ff127b82 */ /* 0x000f220000000a00 */
[----:B-1----:R-:W-:-:S04]  /*0070*/  SHF.L.U32 R0, R0, 0x2, RZ ;  /* 0x0000000200007819 */ /* 0x002fc800000006ff */
[----:B------:R-:W-:-:S04]  /*0080*/  LOP3.LUT R0, R0, 0x1fc, RZ, 0xc0, !PT ;  /* 0x000001fc00007812 */ /* 0x000fc800078ec0ff */
[----:B---3--:R-:W-:-:S04]  /*0090*/  LEA R5, R5, R0, 0x9 ;  /* 0x0000000005057211 */ /* 0x008fc800078e48ff */
[----:B------:R-:W-:Y:S01]  /*00a0*/  IADD3 R23, R5, 0x1, RZ ;  /* 0x0000000105177810 */ /* 0x000fe20007ffe0ff */
[C---:B------:R-:W-:Y:S01]  /*00b0*/  IMAD.HI R0, R5.reuse, 0x2e8ba2e9, RZ ;  /* 0x2e8ba2e905007827 */ /* 0x040fe200078e02ff */
[----:B------:R-:W-:Y:S02]  /*00c0*/  IADD3 R28, R5, 0x2, RZ ;  /* 0x00000002051c7810 */ /* 0x000fe40007ffe0ff */
[----:B------:R-:W-:Y:S01]  /*00d0*/  ISETP.GE.AND P0, PT, R5, 0xa52c, PT ;  /* 0x0000a52c0500780c */ /* 0x000fe20003f06270 */
[----:B------:R-:W-:Y:S01]  /*00e0*/  IMAD.HI R2, R23, 0x2e8ba2e9, RZ ;  /* 0x2e8ba2e917027827 */ /* 0x000fe200078e02ff */
[----:B------:R-:W-:Y:S02]  /*00f0*/  SHF.R.S32.HI R3, RZ, 0x1, R0 ;  /* 0x00000001ff037819 */ /* 0x000fe40000011400 */
[----:B------:R-:W-:Y:S01]  /*0100*/  IADD3 R29, R5, 0x3, RZ ;  /* 0x00000003051d7810 */ /* 0x000fe20007ffe0ff */
[----:B------:R-:W-:Y:S01]  /*0110*/  IMAD.HI R8, R28, 0x2e8ba2e9, RZ ;  /* 0x2e8ba2e91c087827 */ /* 0x000fe200078e02ff */
[----:B------:R-:W-:-:S02]  /*0120*/  LEA.HI R0, R0, R3, RZ, 0x1 ;  /* 0x0000000300007211 */ /* 0x000fc400078f08ff */
[----:B------:R-:W-:-:S03]  /*0130*/  SHF.R.S32.HI R3, RZ, 0x1, R2 ;  /* 0x00000001ff037819 */ /* 0x000fc60000011402 */
[----:B------:R-:W-:Y:S01]  /*0140*/  IMAD R9, R0, -0xb, R5 ;  /* 0xfffffff500097824 */ /* 0x000fe200078e0205 */
[----:B------:R-:W-:Y:S01]  /*0150*/  LEA.HI R4, R2, R3, RZ, 0x1 ;  /* 0x0000000302047211 */ /* 0x000fe200078f08ff */
[----:B------:R-:W-:Y:S01]  /*0160*/  HFMA2.MMA R2, -RZ, RZ, 0, 0 ;  /* 0x00000000ff027435 */ /* 0x000fe200000001ff */
[----:B------:R-:W-:Y:S01]  /*0170*/  SHF.R.S32.HI R3, RZ, 0x1, R8 ;  /* 0x00000001ff037819 */ /* 0x000fe20000011408 */
[----:B--2---:R-:W-:-:S03]  /*0180*/  IMAD.WIDE R10, R9, 0x4, R6 ;  /* 0x00000004090a7825 */ /* 0x004fc600078e0206 */
[----:B------:R-:W-:Y:S01]  /*0190*/  LEA.HI R15, R8, R3, RZ, 0x1 ;  /* 0x00000003080f7211 */ /* 0x000fe200078f08ff */
[----:B------:R-:W-:-:S04]  /*01a0*/  IMAD.HI R0, R29, 0x2e8ba2e9, RZ ;  /* 0x2e8ba2e91d007827 */ /* 0x000fc800078e02ff */
[----:B------:R1:W2:Y:S01]  /*01b0*/  @!P0 LDG.E.EL R2, desc[UR4][R10.64] ;  /* 0x000000040a028981 */ /* 0x0002a2000c2e1900 */
[----:B------:R-:W-:Y:S01]  /*01c0*/  IMAD R28, R15, -0xb, R28 ;  /* 0xfffffff50f1c7824 */ /* 0x000fe200078e021c */
[----:B------:R-:W-:Y:S01]  /*01d0*/  SHF.R.S32.HI R15, RZ, 0x1, R0 ;  /* 0x00000001ff0f7819 */ /* 0x000fe20000011400 */
[----:B------:R-:W-:Y:S02]  /*01e0*/  IMAD R23, R4, -0xb, R23 ;  /* 0xfffffff504177824 */ /* 0x000fe400078e0217 */
[--C-:B------:R-:W-:Y:S01]  /*01f0*/  IMAD.WIDE R20, R28, 0x4, R6.reuse ;  /* 0x000000041c147825 */ /* 0x100fe200078e0206 */
[----:B------:R-:W-:Y:S02]  /*0200*/  MOV R3, RZ ;  /* 0x000000ff00037202 */ /* 0x000fe40000000f00 */
[----:B------:R-:W-:Y:S02]  /*0210*/  LEA.HI R0, R0, R15, RZ, 0x1 ;  /* 0x0000000f00007211 */ /* 0x000fe400078f08ff */
[----:B------:R-:W3:Y:S01]  /*0220*/  @!P0 LDG.E.EL R24, desc[UR4][R20.64] ;  /* 0x0000000414188981 */ /* 0x000ee2000c2e1900 */
[----:B------:R-:W-:Y:S01]  /*0230*/  IMAD.WIDE R12, R23, 0x4, R6 ;  /* 0x00000004170c7825 */ /* 0x000fe200078e0206 */
[----:B-1----:R-:W1:Y:S03]  /*0240*/  LDC.64 R10, c[0x0][0x228] ;  /* 0x00008a00ff0a7b82 */ /* 0x002e660000000a00 */
[----:B------:R-:W-:Y:S01]  /*0250*/  IMAD R29, R0, -0xb, R29 ;  /* 0xfffffff5001d7824 */ /* 0x000fe200078e021d */
[----:B------:R5:W3:Y:S01]  /*0260*/  @!P0 LDG.E.EL R3, desc[UR4][R12.64] ;  /* 0x000000040c038981 */ /* 0x000ae2000c2e1900 */
[----:B------:R-:W-:-:S02]  /*0270*/  HFMA2.MMA R0, -RZ, RZ, 0, 0 ;  /* 0x00000000ff007435 */ /* 0x000fc400000001ff */
[----:B------:R-:W-:-:S08]  /*0280*/  IMAD.WIDE R6, R29, 0x4, R6 ;  /* 0x000000041d067825 */ /* 0x000fd000078e0206 */
[----:B------:R5:W3:Y:S01]  /*0290*/  @!P0 LDG.E.EL R0, desc[UR4][R6.64] ;  /* 0x0000000406008981 */ /* 0x000ae2000c2e1900 */
[----:B----4-:R-:W-:Y:S01]  /*02a0*/  IMAD.WIDE R16, R9, 0x4, R18 ;  /* 0x0000000409107825 */ /* 0x010fe200078e0212 */
[----:B------:R-:W-:-:S03]  /*02b0*/  CS2R R26, SRZ ;  /* 0x00000000001a7805 */ /* 0x000fc6000001ff00 */
[--C-:B-----5:R-:W-:Y:S01]  /*02c0*/  IMAD.WIDE R12, R23, 0x4, R18.reuse ;  /* 0x00000004170c7825 */ /* 0x120fe200078e0212 */
[----:B------:R4:W5:Y:S03]  /*02d0*/  @!P0 LDG.E.EL R25, desc[UR4][R16.64] ;  /* 0x0000000410198981 */ /* 0x000966000c2e1900 */
[----:B0-----:R-:W-:-:S04]  /*02e0*/  IMAD.WIDE R6, R28, 0x4, R18 ;  /* 0x000000041c067825 */ /* 0x001fc800078e0212 */
[----:B------:R-:W-:Y:S01]  /*02f0*/  IMAD.WIDE R18, R29, 0x4, R18 ;  /* 0x000000041d127825 */ /* 0x000fe200078e0212 */
[----:B------:R-:W-:Y:S01]  /*0300*/  CS2R R14, SRZ ;  /* 0x00000000000e7805 */ /* 0x000fe2000001ff00 */
[----:B----4-:R-:W0:Y:S01]  /*0310*/  LDC.64 R16, c[0x0][0x230] ;  /* 0x00008c00ff107b82 */ /* 0x010e220000000a00 */
[----:B------:R-:W4:Y:S04]  /*0320*/  @!P0 LDG.E.EL R27, desc[UR4][R6.64] ;  /* 0x00000004061b8981 */ /* 0x000f28000c2e1900 */
[----:B------:R1:W4:Y:S02]  /*0330*/  @!P0 LDG.E.EL R26, desc[UR4][R18.64] ;  /* 0x00000004121a8981 */ /* 0x000324000c2e1900 */
[--C-:B-1----:R-:W-:Y:S02]  /*0340*/  IMAD.WIDE R20, R23, 0x4, R10.reuse ;  /* 0x0000000417147825 */ /* 0x102fe400078e020a */
[----:B------:R1:W4:Y:S01]  /*0350*/  @!P0 LDG.E.EL R14, desc[UR4][R12.64] ;  /* 0x000000040c0e8981 */ /* 0x000322000c2e1900 */
[----:B------:R-:W0:Y:S01]  /*0360*/  LDC.64 R18, c[0x0][0x210] ;  /* 0x00008400ff127b82 */ /* 0x000e220000000a00 */
[----:B------:R-:W-:Y:S01]  /*0370*/  IMAD.WIDE R6, R9, 0x4, R10 ;  /* 0x0000000409067825 */ /* 0x000fe200078e020a */
[----:B-1----:R-:W-:-:S04]  /*0380*/  CS2R R12, SRZ ;  /* 0x00000000000c7805 */ /* 0x002fc8000001ff00 */
[----:B------:R1:W4:Y:S04]  /*0390*/  @!P0 LDG.E.EL R15, desc[UR4][R6.64] ;  /* 0x00000004060f8981 */ /* 0x000328000c2e1900 */
[----:B------:R1:W4:Y:S02]  /*03a0*/  @!P0 LDG.E.EL R13, desc[UR4][R20.64] ;  /* 0x00000004140d8981 */ /* 0x000324000c2e1900 */
[----:B-1----:R-:W-:Y:S01]  /*03b0*/  CS2R R6, SRZ ;  /* 0x0000000000067805 */ /* 0x002fe2000001ff00 */
[----:B------:R-:W-:-:S04]  /*03c0*/  IMAD.WIDE R20, R28, 0x4, R10 ;  /* 0x000000041c147825 */ /* 0x000fc800078e020a */
[----:B------:R-:W-:Y:S01]  /*03d0*/  IMAD.WIDE R10, R29, 0x4, R10 ;  /* 0x000000041d0a7825 */ /* 0x000fe200078e020a */
[----:B------:R1:W4:Y:S04]  /*03e0*/  @!P0 LDG.E.EL R12, desc[UR4][R20.64] ;  /* 0x00000004140c8981 */ /* 0x000328000c2e1900 */
[----:B------:R0:W4:Y:S02]  /*03f0*/  @!P0 LDG.E.EL R7, desc[UR4][R10.64] ;  /* 0x000000040a078981 */ /* 0x000124000c2e1900 */
[----:B0-----:R-:W-:-:S04]  /*0400*/  IMAD.WIDE R18, R5, 0x4, R18 ;  /* 0x0000000405127825 */ /* 0x001fc800078e0212 */
[--C-:B-1----:R-:W-:Y:S01]  /*0410*/  IMAD.WIDE R20, R9, 0x4, R16.reuse ;  /* 0x0000000409147825 */ /* 0x102fe200078e0210 */
[----:B------:R-:W-:Y:S02]  /*0420*/  CS2R R8, SRZ ;  /* 0x0000000000087805 */ /* 0x000fe4000001ff00 */
[----:B------:R-:W-:Y:S01]  /*0430*/  CS2R R10, SRZ ;  /* 0x00000000000a7805 */ /* 0x000fe2000001ff00 */
[----:B------:R-:W-:Y:S01]  /*0440*/  IMAD.WIDE R22, R23, 0x4, R16 ;  /* 0x0000000417167825 */ /* 0x000fe200078e0210 */
[----:B------:R0:W4:Y:S04]  /*0450*/  @!P0 LDG.E.EL R6, desc[UR4][R20.64] ;  /* 0x0000000414068981 */ /* 0x000128000c2e1900 */
[----:B------:R1:W5:Y:S01]  /*0460*/  @!P0 LDG.E.128 R8, desc[UR4][R18.64] ;  /* 0x0000000412088981 */ /* 0x000362000c1e1d00 */
[----:B------:R-:W-:-:S02]  /*0470*/  MOV R4, RZ ;  /* 0x000000ff00047202 */ /* 0x000fc40000000f00 */
[----:B0-----:R-:W-:-:S04]  /*0480*/  MOV R20, RZ ;  /* 0x000000ff00147202 */ /* 0x001fc80000000f00 */
[----:B------:R-:W4:Y:S01]  /*0490*/  @!P0 LDG.E.EL R4, desc[UR4][R22.64] ;  /* 0x0000000416048981 */ /* 0x000f22000c2e1900 */
[----:B-1----:R-:W-:-:S04]  /*04a0*/  IMAD.WIDE R18, R28, 0x4, R16 ;  /* 0x000000041c127825 */ /* 0x002fc800078e0210 */
[----:B------:R-:W-:Y:S01]  /*04b0*/  IMAD.WIDE R16, R29, 0x4, R16 ;  /* 0x000000041d107825 */ /* 0x000fe200078e0210 */
[----:B------:R-:W-:-:S04]  /*04c0*/  HFMA2.MMA R29, -RZ, RZ, 0, 0 ;  /* 0x00000000ff1d7435 */ /* 0x000fc800000001ff */
[----:B------:R-:W4:Y:S06]  /*04d0*/  @!P0 LDG.E.EL R20, desc[UR4][R16.64] ;  /* 0x0000000410148981 */ /* 0x000f2c000c2e1900 */
[----:B------:R0:W4:Y:S01]  /*04e0*/  @!P0 LDG.E.EL R29, desc[UR4][R18.64] ;  /* 0x00000004121d8981 */ /* 0x000122000c2e1900 */
[----:B--2---:R-:W-:-:S06]  /*04f0*/  FADD R2, R2, 0.0010000000474974513054 ;  /* 0x3a83126f02027421 */ /* 0x004fcc0000000000 */
[----:B------:R-:W1:Y:S01]  /*0500*/  MUFU.SQRT R2, R2 ;  /* 0x0000000200027308 */ /* 0x000e620000002000 */
[----:B---3--:R-:W-:-:S07]  /*0510*/  FADD R24, R24, 0.0010000000474974513054 ;  /* 0x3a83126f18187421 */ /* 0x008fce0000000000 */
[----:B------:R-:W2:Y:S01]  /*0520*/  MUFU.SQRT R24, R24 ;  /* 0x0000001800187308 */ /* 0x000ea20000002000 */
[----:B------:R-:W-:Y:S01]  /*0530*/  FADD R3, R3, 0.0010000000474974513054 ;  /* 0x3a83126f03037421 */ /* 0x000fe20000000000 */
[C---:B-1----:R-:W-:Y:S02]  /*0540*/  FSETP.GT.AND P6, PT, R2.reuse, 8.50705917302346158658e+37, PT ;  /* 0x7e8000000200780b */ /* 0x042fe40003fc4000 */
[----:B------:R-:W-:-:S04]  /*0550*/  FSETP.GEU.AND P1, PT, R2, 1.175494350822287508e-38, PT ;  /* 0x008000000200780b */ /* 0x000fc80003f2e000 */
[----:B------:R-:W1:Y:S01]  /*0560*/  MUFU.SQRT R3, R3 ;  /* 0x0000000300037308 */ /* 0x000e620000002000 */
[----:B0-----:R-:W-:Y:S01]  /*0570*/  FADD R18, R0, 0.0010000000474974513054 ;  /* 0x3a83126f00127421 */ /* 0x001fe20000000000 */
[----:B--2---:R-:W-:-:S06]  /*0580*/  FSETP.GT.AND P4, PT, R24, 8.50705917302346158658e+37, PT ;  /* 0x7e8000001800780b */ /* 0x004fcc0003f84000 */
[----:B------:R-:W0:Y:S01]  /*0590*/  MUFU.SQRT R23, R18 ;  /* 0x0000001200177308 */ /* 0x000e220000002000 */
[----:B------:R-:W-:Y:S01]  /*05a0*/  @P6 FMUL R2, R2, 0.25 ;  /* 0x3e80000002026820 */ /* 0x000fe20000400000 */
[----:B------:R-:W-:Y:S01]  /*05b0*/  FSETP.GEU.AND P5, PT, R24, 1.175494350822287508e-38, PT ;  /* 0x008000001800780b */ /* 0x000fe20003fae000 */
[----:B------:R-:W-:Y:S02]  /*05c0*/  HFMA2.MMA R0, -RZ, RZ, 1.625, 0 ;  /* 0x3e800000ff007435 */ /* 0x000fe400000001ff */
[----:B------:R-:W-:Y:S01]  /*05d0*/  @!P1 FMUL R2, R2, 16777216 ;  /* 0x4b80000002029820 */ /* 0x000fe20000400000 */
[C---:B-1----:R-:W-:Y:S02]  /*05e0*/  FSETP.GT.AND P2, PT, R3.reuse, 8.50705917302346158658e+37, PT ;  /* 0x7e8000000300780b */ /* 0x042fe40003f44000 */
[----:B------:R-:W-:-:S03]  /*05f0*/  FSETP.GEU.AND P3, PT, R3, 1.175494350822287508e-38, PT ;  /* 0x008000000300780b */ /* 0x000fc60003f6e000 */
[----:B------:R-:W1:Y:S01]  /*0600*/  MUFU.RCP R2, R2 ;  /* 0x0000000200027308 */ /* 0x000e620000001000 */
[----:B------:R-:W-:Y:S01]  /*0610*/  @P4 FMUL R24, R24, 0.25 ;  /* 0x3e80000018184820 */ /* 0x000fe20000400000 */
[----:B------:R-:W-:Y:S02]  /*0620*/  FSEL R17, R0, 1, P6 ;  /* 0x3f80000000117808 */ /* 0x000fe40003000000 */
[----:B0-----:R-:W-:Y:S01]  /*0630*/  FSETP.GT.AND P6, PT, R23, 8.50705917302346158658e+37, PT ;  /* 0x7e8000001700780b */ /* 0x001fe20003fc4000 */
[----:B------:R-:W-:Y:S02]  /*0640*/  @!P5 FMUL R24, R24, 16777216 ;  /* 0x4b8000001818d820 */ /* 0x000fe40000400000 */
[----:B------:R-:W-:Y:S01]  /*0650*/  @!P1 FMUL R17, R17, 16777216 ;  /* 0x4b80000011119820 */ /* 0x000fe20000400000 */
[----:B------:R-:W-:Y:S01]  /*0660*/  @P2 FMUL R3, R3, 0.25 ;  /* 0x3e80000003032820 */ /* 0x000fe20000400000 */
[----:B------:R-:W-:Y:S01]  /*0670*/  FSETP.GEU.AND P1, PT, R23, 1.175494350822287508e-38, PT ;  /* 0x008000001700780b */ /* 0x000fe20003f2e000 */
[----:B------:R-:W0:Y:S02]  /*0680*/  MUFU.RCP R22, R24 ;  /* 0x0000001800167308 */ /* 0x000e240000001000 */
[----:B------:R-:W-:Y:S01]  /*0690*/  @!P3 FMUL R3, R3, 16777216 ;  /* 0x4b8000000303b820 */ /* 0x000fe20000400000 */
[----:B-1----:R-:W-:Y:S01]  /*06a0*/  FMUL R18, R2, R17 ;  /* 0x0000001102127220 */ /* 0x002fe20000400000 */
[----:B------:R-:W-:-:S03]  /*06b0*/  FSEL R17, R0, 1, P4 ;  /* 0x3f80000000117808 */ /* 0x000fc60002000000 */
[----:B------:R-:W-:Y:S01]  /*06c0*/  @P6 FMUL R23, R23, 0.25 ;  /* 0x3e80000017176820 */ /* 0x000fe20000400000 */
[----:B------:R-:W1:Y:S01]  /*06d0*/  MUFU.RCP R21, R3 ;  /* 0x0000000300157308 */ /* 0x000e620000001000 */
[----:B------:R-:W-:Y:S01]  /*06e0*/  FSEL R2, R0, 1, P2 ;  /* 0x3f80000000027808 */ /* 0x000fe20001000000 */
[----:B------:R-:W-:Y:S02]  /*06f0*/  @!P5 FMUL R17, R17, 16777216 ;  /* 0x4b8000001111d820 */ /* 0x000fe40000400000 */
[----:B------:R-:W-:Y:S02]  /*0700*/  @!P1 FMUL R23, R23, 16777216 ;  /* 0x4b80000017179820 */ /* 0x000fe40000400000 */
[----:B0-----:R-:W-:Y:S02]  /*0710*/  FMUL R22, R22, R17 ;  /* 0x0000001116167220 */ /* 0x001fe40000400000 */
[----:B------:R-:W0:Y:S01]  /*0720*/  MUFU.RCP R19, R23 ;  /* 0x0000001700137308 */ /* 0x000e220000001000 */
[----:B------:R-:W2:Y:S01]  /*0730*/  LDC.64 R16, c[0x0][0x238] ;  /* 0x00008e00ff107b82 */ /* 0x000ea20000000a00 */
[----:B------:R-:W-:Y:S01]  /*0740*/  @!P3 FMUL R2, R2, 16777216 ;  /* 0x4b8000000202b820 */ /* 0x000fe20000400000 */
[----:B------:R-:W-:-:S03]  /*0750*/  FSEL R0, R0, 1, P6 ;  /* 0x3f80000000007808 */ /* 0x000fc60003000000 */
[----:B-1----:R-:W-:-:S03]  /*0760*/  FMUL R21, R21, R2 ;  /* 0x0000000215157220 */ /* 0x002fc60000400000 */
[----:B------:R-:W1:Y:S01]  /*0770*/  LDC.64 R2, c[0x0][0x240] ;  /* 0x00009000ff027b82 */ /* 0x000e620000000a00 */
[----:B------:R-:W-:-:S04]  /*0780*/  @!P1 FMUL R0, R0, 16777216 ;  /* 0x4b80000000009820 */ /* 0x000fc80000400000 */
[----:B0-----:R-:W-:Y:S01]  /*0790*/  FMUL R19, R19, R0 ;  /* 0x0000000013137220 */ /* 0x001fe20000400000 */
[----:B-----5:R-:W-:Y:S01]  /*07a0*/  FADD R25, -R25, R8 ;  /* 0x0000000819197221 */ /* 0x020fe20000000100 */
[----:B----4-:R-:W-:Y:S01]  /*07b0*/  FADD R14, -R14, R9 ;  /* 0x000000090e0e7221 */ /* 0x010fe20000000100 */
[----:B------:R-:W-:Y:S01]  /*07c0*/  FADD R27, -R27, R10 ;  /* 0x0000000a1b1b7221 */ /* 0x000fe20000000100 */
[----:B------:R-:W-:Y:S01]  /*07d0*/  FADD R26, -R26, R11 ;  /* 0x0000000b1a1a7221 */ /* 0x000fe20000000100 */
[----:B------:R-:W-:Y:S01]  /*07e0*/  FMUL R25, R18, R25 ;  /* 0x0000001912197220 */ /* 0x000fe20000400000 */
[----:B------:R-:W-:Y:S01]  /*07f0*/  FMUL R9, R21, R14 ;  /* 0x0000000e15097220 */ /* 0x000fe20000400000 */
[----:B------:R-:W-:Y:S01]  /*0800*/  FMUL R10, R22, R27 ;  /* 0x0000001b160a7220 */ /* 0x000fe20000400000 */
[----:B------:R-:W-:Y:S01]  /*0810*/  FMUL R11, R19, R26 ;  /* 0x0000001a130b7220 */ /* 0x000fe20000400000 */
[----:B------:R-:W-:Y:S01]  /*0820*/  FFMA R8, R25, R15, R6 ;  /* 0x0000000f19087223 */ /* 0x000fe20000000006 */
[----:B------:R-:W-:Y:S01]  /*0830*/  FFMA R9, R9, R13, R4 ;  /* 0x0000000d09097223 */ /* 0x000fe20000000004 */
[----:B--2---:R-:W-:-:S03]  /*0840*/  IMAD.WIDE R16, R5, 0x4, R16 ;  /* 0x0000000405107825 */ /* 0x004fc600078e0210 */
[----:B------:R-:W-:Y:S01]  /*0850*/  FSETP.GEU.AND P4, PT, R8, RZ, PT ;  /* 0x000000ff0800720b */ /* 0x000fe20003f8e000 */
[----:B------:R-:W-:Y:S01]  /*0860*/  FFMA R11, R11, R7, R20 ;  /* 0x000000070b0b7223 */ /* 0x000fe20000000014 */
[----:B------:R-:W-:Y:S01]  /*0870*/  FSETP.GEU.AND P3, PT, R9, RZ, PT ;  /* 0x000000ff0900720b */ /* 0x000fe20003f6e000 */
[----:B------:R-:W-:-:S03]  /*0880*/  FFMA R10, R10, R12, R29 ;  /* 0x0000000c0a0a7223 */ /* 0x000fc6000000001d */
[----:B------:R-:W-:Y:S01]  /*0890*/  FSETP.GEU.AND P1, PT, R11, RZ, PT ;  /* 0x000000ff0b00720b */ /* 0x000fe20003f2e000 */
[----:B-1----:R-:W-:Y:S01]  /*08a0*/  IMAD.WIDE R2, R5, 0x4, R2 ;  /* 0x0000000405027825 */ /* 0x002fe200078e0202 */
[----:B------:R-:W-:Y:S01]  /*08b0*/  FSETP.GEU.AND P2, PT, R10, RZ, PT ;  /* 0x000000ff0a00720b */ /* 0x000fe20003f4e000 */
[----:B------:R0:W-:Y:S01]  /*08c0*/  @!P0 STG.E.128 desc[UR4][R16.64], R8 ;  /* 0x0000000810008986 */ /* 0x0001e2000c101d04 */
[----:B------:R-:W-:Y:S02]  /*08d0*/  SEL R4, R8, RZ, P4 ;  /* 0x000000ff08047207 */ /* 0x000fe40002000000 */
[----:B------:R-:W-:Y:S02]  /*08e0*/  SEL R5, R9, RZ, P3 ;  /* 0x000000ff09057207 */ /* 0x000fe40001800000 */
[----:B------:R-:W-:Y:S02]  /*08f0*/  SEL R6, R10, RZ, P2 ;  /* 0x000000ff0a067207 */ /* 0x000fe40001000000 */
[----:B------:R-:W-:Y:S01]  /*0900*/  SEL R7, R11, RZ, P1 ;  /* 0x000000ff0b077207 */ /* 0x000fe20000800000 */
[----:B0-----:R-:W-:Y:S06]  /*0910*/  @P0 EXIT ;  /* 0x000000000000094d */ /* 0x001fec0003800000 */
[----:B------:R-:W-:Y:S01]  /*0920*/  STG.E.128 desc[UR4][R2.64], R4 ;  /* 0x0000000402007986 */ /* 0x000fe2000c101d04 */
[----:B------:R-:W-:Y:S05]  /*0930*/  EXIT ;  /* 0x000000000000794d */ /* 0x000fea0003800000 */
.L_x_0:
[----:B------:R-:W-:-:S00]  /*0940*/  BRA `(.L_x_0) ;  /* 0xfffffffc00fc7947 */ /* 0x000fc0000383ffff */
[----:B------:R-:W-:-:S00]  /*0950*/  NOP ;  /* 0x0000000000007918 */ /* 0x000fc00000000000 */
        /* <DEDUP_REMOVED lines=10> */
.L_x_1:


//--------------------- .nv.global.init           --------------------------
	.section	.nv.global.init,"aw",@progbits
.nv.global.init:
	.type		_$_str,@object
	.size		_$_str,(_$_str_$_2 - _$_str)
_$_str:
        /*0000*/ 	.byte	0x5f, 0x5f, 0x43, 0x55, 0x44, 0x41, 0x5f, 0x46, 0x54, 0x5a, 0x00
	.type		_$_str_$_2,@object
	.size		_$_str_$_2,(.L_1 - _$_str_$_2)
_$_str_$_2:
        /*000b*/ 	.byte	0x5f, 0x5f, 0x43, 0x55, 0x44, 0x41, 0x5f, 0x50, 0x52, 0x45, 0x43, 0x5f, 0x53, 0x51, 0x52, 0x54
        /*001b*/ 	.byte	0x00
.L_1:


//--------------------- .nv.constant0.triton_poi_fused__native_batch_norm_legit_no_training_relu_5 --------------------------
	.section	.nv.constant0.triton_poi_fused__native_batch_norm_legit_no_training_relu_5,"a",@progbits
	.sectionflags	@""
	.align	4
.nv.constant0.triton_poi_fused__native_batch_norm_legit_no_training_relu_5:
	.zero		588
